	.headerflags	@"EF_CUDA_TEXMODE_UNIFIED EF_CUDA_64BIT_ADDRESS EF_CUDA_ACCELERATORS EF_CUDA_SM90 EF_CUDA_VIRTUAL_SM(EF_CUDA_SM90)"
	.elftype	@"ET_EXEC"


//--------------------- .nv.info                  --------------------------
	.section	.nv.info,"",@"SHT_CUDA_INFO"
	.align	4


	//----- nvinfo : EIATTR_REGCOUNT
	.align		4
        /*0000*/ 	.byte	0x04, 0x2f
        /*0002*/ 	.short	(.L_3 - .L_2)
	.align		4
.L_2:
        /*0004*/ 	.word	index@(triton_poi_fused__native_batch_norm_legit_no_training_add_10)
        /*0008*/ 	.word	0x00000026


	//----- nvinfo : EIATTR_MIN_STACK_SIZE
	.align		4
.L_3:
        /*000c*/ 	.byte	0x04, 0x12
        /*000e*/ 	.short	(.L_5 - .L_4)
	.align		4
.L_4:
        /*0010*/ 	.word	index@(triton_poi_fused__native_batch_norm_legit_no_training_add_10)
        /*0014*/ 	.word	0x00000000


	//----- nvinfo : EIATTR_FRAME_SIZE
	.align		4
.L_5:
        /*0018*/ 	.byte	0x04, 0x11
        /*001a*/ 	.short	(.L_7 - .L_6)
	.align		4
.L_6:
        /*001c*/ 	.word	index@(triton_poi_fused__native_batch_norm_legit_no_training_add_10)
        /*0020*/ 	.word	0x00000000


	//----- nvinfo : EIATTR_MIN_STACK_SIZE
	.align		4
.L_7:
        /*0024*/ 	.byte	0x04, 0x12
        /*0026*/ 	.short	(.L_9 - .L_8)
	.align		4
.L_8:
        /*0028*/ 	.word	index@(triton_poi_fused__native_batch_norm_legit_no_training_add_10)
        /*002c*/ 	.word	0x00000000
.L_9:


//--------------------- .nv.info.triton_poi_fused__native_batch_norm_legit_no_training_add_10 --------------------------
	.section	.nv.info.triton_poi_fused__native_batch_norm_legit_no_training_add_10,"",@"SHT_CUDA_INFO"
	.sectionflags	@""
	.align	4


	//----- nvinfo : EIATTR_CUDA_API_VERSION
	.align		4
        /*0000*/ 	.byte	0x04, 0x37
        /*0002*/ 	.short	(.L_11 - .L_10)
.L_10:
        /*0004*/ 	.word	0x0000007c


	//----- nvinfo : EIATTR_KPARAM_INFO
	.align		4
.L_11:
        /*0008*/ 	.byte	0x04, 0x17
        /*000a*/ 	.short	(.L_13 - .L_12)
.L_12:
        /*000c*/ 	.word	0x00000000
        /*0010*/ 	.short	0x0007
        /*0012*/ 	.short	0x0038
        /*0014*/ 	.byte	0x00, 0xf0, 0x11, 0x00


	//----- nvinfo : EIATTR_KPARAM_INFO
	.align		4
.L_13:
        /*0018*/ 	.byte	0x04, 0x17
        /*001a*/ 	.short	(.L_15 - .L_14)
.L_14:
        /*001c*/ 	.word	0x00000000
        /*0020*/ 	.short	0x0006
        /*0022*/ 	.short	0x0030
        /*0024*/ 	.byte	0x00, 0xf4, 0x21, 0x00


	//----- nvinfo : EIATTR_KPARAM_INFO
	.align		4
.L_15:
        /*0028*/ 	.byte	0x04, 0x17
        /*002a*/ 	.short	(.L_17 - .L_16)
.L_16:
        /*002c*/ 	.word	0x00000000
        /*0030*/ 	.short	0x0005
        /*0032*/ 	.short	0x0028
        /*0034*/ 	.byte	0x00, 0xf4, 0x21, 0x00


	//----- nvinfo : EIATTR_KPARAM_INFO
	.align		4
.L_17:
        /*0038*/ 	.byte	0x04, 0x17
        /*003a*/ 	.short	(.L_19 - .L_18)
.L_18:
        /*003c*/ 	.word	0x00000000
        /*0040*/ 	.short	0x0004
        /*0042*/ 	.short	0x0020
        /*0044*/ 	.byte	0x00, 0xf4, 0x21, 0x00


	//----- nvinfo : EIATTR_KPARAM_INFO
	.align		4
.L_19:
        /*0048*/ 	.byte	0x04, 0x17
        /*004a*/ 	.short	(.L_21 - .L_20)
.L_20:
        /*004c*/ 	.word	0x00000000
        /*0050*/ 	.short	0x0003
        /*0052*/ 	.short	0x0018
        /*0054*/ 	.byte	0x00, 0xf4, 0x21, 0x00


	//----- nvinfo : EIATTR_KPARAM_INFO
	.align		4
.L_21:
        /*0058*/ 	.byte	0x04, 0x17
        /*005a*/ 	.short	(.L_23 - .L_22)
.L_22:
        /*005c*/ 	.word	0x00000000
        /*0060*/ 	.short	0x0002
        /*0062*/ 	.short	0x0010
        /*0064*/ 	.byte	0x00, 0xf4, 0x21, 0x00


	//----- nvinfo : EIATTR_KPARAM_INFO
	.align		4
.L_23:
        /*0068*/ 	.byte	0x04, 0x17
        /*006a*/ 	.short	(.L_25 - .L_24)
.L_24:
        /*006c*/ 	.word	0x00000000
        /*0070*/ 	.short	0x0001
        /*0072*/ 	.short	0x0008
        /*0074*/ 	.byte	0x00, 0xf4, 0x21, 0x00


	//----- nvinfo : EIATTR_KPARAM_INFO
	.align		4
.L_25:
        /*0078*/ 	.byte	0x04, 0x17
        /*007a*/ 	.short	(.L_27 - .L_26)
.L_26:
        /*007c*/ 	.word	0x00000000
        /*0080*/ 	.short	0x0000
        /*0082*/ 	.short	0x0000
        /*0084*/ 	.byte	0x00, 0xf4, 0x21, 0x00


	//----- nvinfo : EIATTR_SPARSE_MMA_MASK
	.align		4
.L_27:
        /*0088*/ 	.byte	0x03, 0x50
        /*008a*/ 	.short	0x0000


	//----- nvinfo : EIATTR_MAXREG_COUNT
	.align		4
        /*008c*/ 	.byte	0x03, 0x1b
        /*008e*/ 	.short	0x00ff


	//----- nvinfo : EIATTR_EXIT_INSTR_OFFSETS
	.align		4
        /*0090*/ 	.byte	0x04, 0x1c
        /*0092*/ 	.short	(.L_29 - .L_28)


	//   ....[0]....
.L_28:
        /*0094*/ 	.word	0x000006d0


	//----- nvinfo : EIATTR_REQNTID
	.align		4
.L_29:
        /*0098*/ 	.byte	0x04, 0x10
        /*009a*/ 	.short	(.L_31 - .L_30)
.L_30:
        /*009c*/ 	.word	0x00000080
        /*00a0*/ 	.word	0x00000001
        /*00a4*/ 	.word	0x00000001


	//----- nvinfo : EIATTR_CBANK_PARAM_SIZE
	.align		4
.L_31:
        /*00a8*/ 	.byte	0x03, 0x19
        /*00aa*/ 	.short	0x003c


	//----- nvinfo : EIATTR_PARAM_CBANK
	.align		4
        /*00ac*/ 	.byte	0x04, 0x0a
        /*00ae*/ 	.short	(.L_33 - .L_32)
	.align		4
.L_32:
        /*00b0*/ 	.word	index@(.nv.constant0.triton_poi_fused__native_batch_norm_legit_no_training_add_10)
        /*00b4*/ 	.short	0x0210
        /*00b6*/ 	.short	0x003c


	//----- nvinfo : EIATTR_SW_WAR
	.align		4
.L_33:
        /*00b8*/ 	.byte	0x04, 0x36
        /*00ba*/ 	.short	(.L_35 - .L_34)
.L_34:
        /*00bc*/ 	.word	0x00000008
.L_35:


//--------------------- .nv.callgraph             --------------------------
	.section	.nv.callgraph,"",@"SHT_CUDA_CALLGRAPH"
	.align	4
	.sectionentsize	8
	.align		4
        /*0000*/ 	.word	0x00000000
	.align		4
        /*0004*/ 	.word	0xffffffff
	.align		4
        /*0008*/ 	.word	0x00000000
	.align		4
        /*000c*/ 	.word	0xfffffffe
	.align		4
        /*0010*/ 	.word	0x00000000
	.align		4
        /*0014*/ 	.word	0xfffffffd
	.align		4
        /*0018*/ 	.word	0x00000000
	.align		4
        /*001c*/ 	.word	0xfffffffc


//--------------------- .nv.constant4             --------------------------
	.section	.nv.constant4,"a",@progbits
	.align	8
	.align		8
.nv.constant4:
        /*0000*/ 	.dword	_$_str
	.align		8
        /*0008*/ 	.dword	_$_str_$_2


//--------------------- .text.triton_poi_fused__native_batch_norm_legit_no_training_add_10 --------------------------
	.section	.text.triton_poi_fused__native_batch_norm_legit_no_training_add_10,"ax",@progbits
	.align	128
        .global         triton_poi_fused__native_batch_norm_legit_no_training_add_10
        .type           triton_poi_fused__native_batch_norm_legit_no_training_add_10,@function
        .size           triton_poi_fused__native_batch_norm_legit_no_training_add_10,(.L_x_1 - triton_poi_fused__native_batch_norm_legit_no_training_add_10)
        .other          triton_poi_fused__native_batch_norm_legit_no_training_add_10,@"STO_CUDA_ENTRY STV_DEFAULT"
triton_poi_fused__native_batch_norm_legit_no_training_add_10:
.text.triton_poi_fused__native_batch_norm_legit_no_training_add_10:
[----:B------:R-:W-:Y:S01]  /*0000*/  LDC R1, c[0x0][0x28] ;  /* 0x00000a00ff017b82 */ /* 0x000fe20000000800 */
[----:B------:R-:W1:Y:S07]  /*0010*/  S2R R0, SR_TID.X ;  /* 0x0000000000007919 */ /* 0x000e6e0000002100 */
[----:B------:R-:W2:Y:S01]  /*0020*/  LDC.64 R6, c[0x0][0x228] ;  /* 0x00008a00ff067b82 */ /* 0x000ea20000000a00 */
[----:B------:R-:W-:Y:S01]  /*0030*/  ULDC.64 UR4, c[0x0][0x208] ;  /* 0x0000820000047ab9 */ /* 0x000fe20000000a00 */
[----:B------:R-:W3:Y:S06]  /*0040*/  S2R R5, SR_CTAID.X ;  /* 0x0000000000057919 */ /* 0x000eec0000002500 */
[----:B------:R-:W4:Y:S08]  /*0050*/  LDC.64 R20, c[0x0][0x220] ;  /* 0x00008800ff147b82 */ /* 0x000f300000000a00 */
[----:B------:R-:W5:Y:S08]  /*0060*/  LDC.64 R18, c[0x0][0x218] ;  /* 0x00008600ff127b82 */ /* 0x000f700000000a00 */
[----:B------:R-:W5:Y:S01]  /*0070*/  LDC.64 R16, c[0x0][0x230] ;  /* 0x00008c00ff107b82 */ /* 0x000f620000000a00 */
[----:B-1----:R-:W-:-:S07]  /*0080*/  SHF.L.U32 R0, R0, 0x2, RZ ;  /* 0x0000000200007819 */ /* 0x002fce00000006ff */
[----:B------:R-:W1:Y:S01]  /*0090*/  LDC.64 R12, c[0x0][0x238] ;  /* 0x00008e00ff0c7b82 */ /* 0x000e620000000a00 */
[----:B---3--:R-:W-:Y:S02]  /*00a0*/  SHF.R.S32.HI R3, RZ, 0x15, R5 ;  /* 0x00000015ff037819 */ /* 0x008fe40000011405 */
[----:B------:R-:W-:Y:S02]  /*00b0*/  LOP3.LUT R0, R0, 0x1fc, RZ, 0xc0, !PT ;  /* 0x000001fc00007812 */ /* 0x000fe400078ec0ff */
[----:B------:R-:W-:Y:S02]  /*00c0*/  SGXT R3, R3, 0x1 ;  /* 0x000000010303781a */ /* 0x000fe40000000200 */
[----:B------:R-:W-:-:S04]  /*00d0*/  LEA R0, R5, R0, 0xa ;  /* 0x0000000005007211 */ /* 0x000fc800078e50ff */
[----:B------:R-:W-:-:S04]  /*00e0*/  LEA.HI R3, R3, R0, RZ, 0x5 ;  /* 0x0000000003037211 */ /* 0x000fc800078f28ff */
[----:B------:R-:W-:-:S04]  /*00f0*/  LOP3.LUT R3, R3, 0xffffffe0, RZ, 0xc0, !PT ;  /* 0xffffffe003037812 */ /* 0x000fc800078ec0ff */
[----:B------:R-:W-:-:S05]  /*0100*/  IADD3 R3, R0, -R3, RZ ;  /* 0x8000000300037210 */ /* 0x000fca0007ffe0ff */
[----:B--2---:R-:W-:-:S06]  /*0110*/  IMAD.WIDE R6, R3, 0x4, R6 ;  /* 0x0000000403067825 */ /* 0x004fcc00078e0206 */
[----:B------:R-:W2:Y:S01]  /*0120*/  LDG.E.EL.128 R4, desc[UR4][R6.64] ;  /* 0x0000000406047981 */ /* 0x000ea2000c2e1d00 */
[----:B----4-:R-:W-:-:S04]  /*0130*/  IMAD.WIDE R20, R3, 0x4, R20 ;  /* 0x0000000403147825 */ /* 0x010fc800078e0214 */
[----:B-----5:R-:W-:Y:S02]  /*0140*/  IMAD.WIDE R18, R0, 0x4, R18 ;  /* 0x0000000400127825 */ /* 0x020fe400078e0212 */
[----:B------:R-:W3:Y:S04]  /*0150*/  LDG.E.EL.128 R20, desc[UR4][R20.64] ;  /* 0x0000000414147981 */ /* 0x000ee8000c2e1d00 */
[----:B------:R-:W3:Y:S04]  /*0160*/  LDG.E.128 R8, desc[UR4][R18.64+0x800] ;  /* 0x0008000412087981 */ /* 0x000ee8000c1e1d00 */
[----:B------:R-:W4:Y:S01]  /*0170*/  LDG.E.128 R24, desc[UR4][R18.64] ;  /* 0x0000000412187981 */ /* 0x000f22000c1e1d00 */
[----:B------:R-:W-:Y:S01]  /*0180*/  HFMA2.MMA R2, -RZ, RZ, 1.625, 0 ;  /* 0x3e800000ff027435 */ /* 0x000fe200000001ff */
[----:B0-----:R-:W-:-:S04]  /*0190*/  IMAD.WIDE R16, R3, 0x4, R16 ;  /* 0x0000000403107825 */ /* 0x001fc800078e0210 */
[----:B-1----:R-:W-:Y:S02]  /*01a0*/  IMAD.WIDE R12, R3, 0x4, R12 ;  /* 0x00000004030c7825 */ /* 0x002fe400078e020c */
[----:B------:R-:W5:Y:S02]  /*01b0*/  LDG.E.EL.128 R16, desc[UR4][R16.64] ;  /* 0x0000000410107981 */ /* 0x000f64000c2e1d00 */
[----:B--2---:R-:W-:Y:S01]  /*01c0*/  FADD R4, R4, 9.9999997473787516356e-06 ;  /* 0x3727c5ac04047421 */ /* 0x004fe20000000000 */
[----:B------:R-:W-:-:S05]  /*01d0*/  FADD R5, R5, 9.9999997473787516356e-06 ;  /* 0x3727c5ac05057421 */ /* 0x000fca0000000000 */
[----:B------:R-:W0:Y:S08]  /*01e0*/  MUFU.SQRT R4, R4 ;  /* 0x0000000400047308 */ /* 0x000e300000002000 */
[----:B------:R-:W1:Y:S01]  /*01f0*/  MUFU.SQRT R5, R5 ;  /* 0x0000000500057308 */ /* 0x000e620000002000 */
[C---:B0-----:R-:W-:Y:S02]  /*0200*/  FSETP.GT.AND P0, PT, R4.reuse, 8.50705917302346158658e+37, PT ;  /* 0x7e8000000400780b */ /* 0x041fe40003f04000 */
[----:B------:R-:W-:-:S02]  /*0210*/  FSETP.GEU.AND P2, PT, R4, 1.175494350822287508e-38, PT ;  /* 0x008000000400780b */ /* 0x000fc40003f4e000 */
[C---:B-1----:R-:W-:Y:S02]  /*0220*/  FSETP.GT.AND P1, PT, R5.reuse, 8.50705917302346158658e+37, PT ;  /* 0x7e8000000500780b */ /* 0x042fe40003f24000 */
[----:B------:R-:W-:-:S07]  /*0230*/  FSETP.GEU.AND P3, PT, R5, 1.175494350822287508e-38, PT ;  /* 0x008000000500780b */ /* 0x000fce0003f6e000 */
[----:B------:R-:W-:-:S04]  /*0240*/  @P0 FMUL R4, R4, 0.25 ;  /* 0x3e80000004040820 */ /* 0x000fc80000400000 */
[----:B------:R-:W-:Y:S01]  /*0250*/  @!P2 FMUL R4, R4, 16777216 ;  /* 0x4b8000000404a820 */ /* 0x000fe20000400000 */
[----:B------:R-:W-:-:S04]  /*0260*/  @P1 FMUL R5, R5, 0.25 ;  /* 0x3e80000005051820 */ /* 0x000fc80000400000 */
[----:B------:R-:W-:Y:S01]  /*0270*/  @!P3 FMUL R5, R5, 16777216 ;  /* 0x4b8000000505b820 */ /* 0x000fe20000400000 */
[----:B------:R-:W0:Y:S01]  /*0280*/  MUFU.RCP R4, R4 ;  /* 0x0000000400047308 */ /* 0x000e220000001000 */
[C---:B------:R-:W-:Y:S02]  /*0290*/  FSEL R15, R2.reuse, 1, P0 ;  /* 0x3f800000020f7808 */ /* 0x040fe40000000000 */
[----:B------:R-:W-:-:S05]  /*02a0*/  FSEL R14, R2, 1, P1 ;  /* 0x3f800000020e7808 */ /* 0x000fca0000800000 */
[----:B------:R-:W1:Y:S01]  /*02b0*/  MUFU.RCP R5, R5 ;  /* 0x0000000500057308 */ /* 0x000e620000001000 */
[----:B------:R-:W-:Y:S01]  /*02c0*/  @!P2 FMUL R15, R15, 16777216 ;  /* 0x4b8000000f0fa820 */ /* 0x000fe20000400000 */
[----:B------:R-:W-:-:S03]  /*02d0*/  @!P3 FMUL R14, R14, 16777216 ;  /* 0x4b8000000e0eb820 */ /* 0x000fc60000400000 */
[----:B0-----:R-:W-:Y:S01]  /*02e0*/  FMUL R3, R4, R15 ;  /* 0x0000000f04037220 */ /* 0x001fe20000400000 */
[----:B-1----:R-:W-:Y:S02]  /*02f0*/  FMUL R4, R5, R14 ;  /* 0x0000000e05047220 */ /* 0x002fe40000400000 */
[----:B------:R-:W5:Y:S01]  /*0300*/  LDG.E.EL.128 R12, desc[UR4][R12.64] ;  /* 0x000000040c0c7981 */ /* 0x000f62000c2e1d00 */
[----:B------:R-:W-:-:S04]  /*0310*/  FADD R6, R6, 9.9999997473787516356e-06 ;  /* 0x3727c5ac06067421 */ /* 0x000fc80000000000 */
[----:B------:R-:W0:Y:S01]  /*0320*/  MUFU.SQRT R28, R6 ;  /* 0x00000006001c7308 */ /* 0x000e220000002000 */
[--C-:B---3--:R-:W-:Y:S01]  /*0330*/  FADD R5, R9, -R21.reuse ;  /* 0x8000001509057221 */ /* 0x108fe20000000000 */
[--C-:B------:R-:W-:Y:S02]  /*0340*/  FADD R30, R8, -R20.reuse ;  /* 0x80000014081e7221 */ /* 0x100fe40000000000 */
[----:B------:R-:W1:Y:S01]  /*0350*/  LDC.64 R8, c[0x0][0x210] ;  /* 0x00008400ff087b82 */ /* 0x000e620000000a00 */
[C---:B0-----:R-:W-:Y:S02]  /*0360*/  FSETP.GT.AND P0, PT, R28.reuse, 8.50705917302346158658e+37, PT ;  /* 0x7e8000001c00780b */ /* 0x041fe40003f04000 */
[----:B------:R-:W-:Y:S01]  /*0370*/  FSETP.GEU.AND P1, PT, R28, 1.175494350822287508e-38, PT ;  /* 0x008000001c00780b */ /* 0x000fe20003f2e000 */
[----:B----4-:R-:W-:Y:S01]  /*0380*/  FADD R25, R25, -R21 ;  /* 0x8000001519197221 */ /* 0x010fe20000000000 */
[----:B------:R-:W-:-:S09]  /*0390*/  FADD R24, R24, -R20 ;  /* 0x8000001418187221 */ /* 0x000fd20000000000 */
[----:B------:R-:W-:Y:S01]  /*03a0*/  @P0 FMUL R28, R28, 0.25 ;  /* 0x3e8000001c1c0820 */ /* 0x000fe20000400000 */
[----:B-1----:R-:W-:-:S04]  /*03b0*/  IMAD.WIDE R8, R0, 0x4, R8 ;  /* 0x0000000400087825 */ /* 0x002fc800078e0208 */
[----:B------:R-:W-:Y:S01]  /*03c0*/  @!P1 FMUL R28, R28, 16777216 ;  /* 0x4b8000001c1c9820 */ /* 0x000fe20000400000 */
[-C--:B------:R-:W-:Y:S01]  /*03d0*/  FMUL R21, R30, R3.reuse ;  /* 0x000000031e157220 */ /* 0x080fe20000400000 */
[----:B------:R-:W2:Y:S02]  /*03e0*/  LDG.E.128 R32, desc[UR4][R8.64] ;  /* 0x0000000408207981 */ /* 0x000ea4000c1e1d00 */
[----:B------:R0:W-:Y:S02]  /*03f0*/  MUFU.RCP R20, R28 ;  /* 0x0000001c00147308 */ /* 0x0001e40000001000 */
[----:B0-----:R0:W3:Y:S01]  /*0400*/  LDG.E.128 R28, desc[UR4][R8.64+0x800] ;  /* 0x00080004081c7981 */ /* 0x0010e2000c1e1d00 */
[-C--:B------:R-:W-:Y:S01]  /*0410*/  FMUL R6, R5, R4.reuse ;  /* 0x0000000405067220 */ /* 0x080fe20000400000 */
[----:B------:R-:W-:Y:S01]  /*0420*/  FMUL R4, R25, R4 ;  /* 0x0000000419047220 */ /* 0x000fe20000400000 */
[----:B------:R-:W-:Y:S01]  /*0430*/  FMUL R3, R24, R3 ;  /* 0x0000000318037220 */ /* 0x000fe20000400000 */
[----:B0-----:R-:W0:Y:S01]  /*0440*/  LDC.64 R8, c[0x0][0x240] ;  /* 0x00009000ff087b82 */ /* 0x001e220000000a00 */
[--C-:B------:R-:W-:Y:S01]  /*0450*/  FADD R27, R27, -R23.reuse ;  /* 0x800000171b1b7221 */ /* 0x100fe20000000000 */
[----:B------:R-:W-:Y:S01]  /*0460*/  FADD R11, R11, -R23 ;  /* 0x800000170b0b7221 */ /* 0x000fe20000000000 */
[----:B0-----:R-:W-:-:S04]  /*0470*/  IMAD.WIDE R8, R0, 0x4, R8 ;  /* 0x0000000400087825 */ /* 0x001fc800078e0208 */
[C-C-:B-----5:R-:W-:Y:S01]  /*0480*/  FFMA R4, R17.reuse, R4, R13.reuse ;  /* 0x0000000411047223 */ /* 0x160fe2000000000d */
[----:B------:R-:W-:Y:S01]  /*0490*/  FFMA R6, R17, R6, R13 ;  /* 0x0000000611067223 */ /* 0x000fe2000000000d */
[----:B------:R-:W-:Y:S01]  /*04a0*/  FADD R13, R7, 9.9999997473787516356e-06 ;  /* 0x3727c5ac070d7421 */ /* 0x000fe20000000000 */
[C-C-:B------:R-:W-:Y:S01]  /*04b0*/  FFMA R3, R16.reuse, R3, R12.reuse ;  /* 0x0000000310037223 */ /* 0x140fe2000000000c */
[----:B------:R-:W-:Y:S02]  /*04c0*/  FFMA R5, R16, R21, R12 ;  /* 0x0000001510057223 */ /* 0x000fe4000000000c */
[----:B------:R-:W0:Y:S01]  /*04d0*/  MUFU.SQRT R16, R13 ;  /* 0x0000000d00107308 */ /* 0x000e220000002000 */
[----:B------:R-:W-:-:S05]  /*04e0*/  FSEL R21, R2, 1, P0 ;  /* 0x3f80000002157808 */ /* 0x000fca0000000000 */
[----:B------:R-:W-:Y:S01]  /*04f0*/  @!P1 FMUL R21, R21, 16777216 ;  /* 0x4b80000015159820 */ /* 0x000fe20000400000 */
[C---:B0-----:R-:W-:Y:S02]  /*0500*/  FSETP.GT.AND P0, PT, R16.reuse, 8.50705917302346158658e+37, PT ;  /* 0x7e8000001000780b */ /* 0x041fe40003f04000 */
[----:B------:R-:W-:-:S11]  /*0510*/  FSETP.GEU.AND P1, PT, R16, 1.175494350822287508e-38, PT ;  /* 0x008000001000780b */ /* 0x000fd60003f2e000 */
[----:B------:R-:W-:-:S04]  /*0520*/  @P0 FMUL R16, R16, 0.25 ;  /* 0x3e80000010100820 */ /* 0x000fc80000400000 */
[----:B------:R-:W-:-:S06]  /*0530*/  @!P1 FMUL R16, R16, 16777216 ;  /* 0x4b80000010109820 */ /* 0x000fcc0000400000 */
[----:B------:R-:W0:Y:S01]  /*0540*/  MUFU.RCP R16, R16 ;  /* 0x0000001000107308 */ /* 0x000e220000001000 */
[----:B------:R-:W-:-:S05]  /*0550*/  FSEL R7, R2, 1, P0 ;  /* 0x3f80000002077808 */ /* 0x000fca0000000000 */
[----:B------:R-:W-:Y:S01]  /*0560*/  @!P1 FMUL R7, R7, 16777216 ;  /* 0x4b80000007079820 */ /* 0x000fe20000400000 */
[----:B------:R-:W-:Y:S01]  /*0570*/  FMUL R12, R20, R21 ;  /* 0x00000015140c7220 */ /* 0x000fe20000400000 */
[--C-:B------:R-:W-:Y:S02]  /*0580*/  FADD R17, R26, -R22.reuse ;  /* 0x800000161a117221 */ /* 0x100fe40000000000 */
[----:B0-----:R-:W-:Y:S01]  /*0590*/  FMUL R2, R16, R7 ;  /* 0x0000000710027220 */ /* 0x001fe20000400000 */
[----:B------:R-:W-:Y:S01]  /*05a0*/  FADD R7, R10, -R22 ;  /* 0x800000160a077221 */ /* 0x000fe20000000000 */
[----:B------:R-:W-:Y:S02]  /*05b0*/  FMUL R17, R17, R12 ;  /* 0x0000000c11117220 */ /* 0x000fe40000400000 */
[----:B------:R-:W-:Y:S01]  /*05c0*/  FMUL R10, R27, R2 ;  /* 0x000000021b0a7220 */ /* 0x000fe20000400000 */
[----:B------:R-:W-:Y:S01]  /*05d0*/  FMUL R7, R7, R12 ;  /* 0x0000000c07077220 */ /* 0x000fe20000400000 */
[----:B------:R-:W-:Y:S01]  /*05e0*/  FMUL R2, R11, R2 ;  /* 0x000000020b027220 */ /* 0x000fe20000400000 */
[C-C-:B------:R-:W-:Y:S01]  /*05f0*/  FFMA R17, R18.reuse, R17, R14.reuse ;  /* 0x0000001112117223 */ /* 0x140fe2000000000e */
[C-C-:B------:R-:W-:Y:S01]  /*0600*/  FFMA R10, R19.reuse, R10, R15.reuse ;  /* 0x0000000a130a7223 */ /* 0x140fe2000000000f */
[----:B------:R-:W-:Y:S01]  /*0610*/  FFMA R7, R18, R7, R14 ;  /* 0x0000000712077223 */ /* 0x000fe2000000000e */
[----:B------:R-:W-:Y:S01]  /*0620*/  FFMA R2, R19, R2, R15 ;  /* 0x0000000213027223 */ /* 0x000fe2000000000f */
[----:B--2---:R-:W-:Y:S01]  /*0630*/  FADD R32, R32, R3 ;  /* 0x0000000320207221 */ /* 0x004fe20000000000 */
[----:B------:R-:W-:Y:S01]  /*0640*/  FADD R33, R33, R4 ;  /* 0x0000000421217221 */ /* 0x000fe20000000000 */
[----:B------:R-:W-:Y:S01]  /*0650*/  FADD R34, R34, R17 ;  /* 0x0000001122227221 */ /* 0x000fe20000000000 */
[----:B------:R-:W-:Y:S01]  /*0660*/  FADD R35, R35, R10 ;  /* 0x0000000a23237221 */ /* 0x000fe20000000000 */
[----:B---3--:R-:W-:Y:S01]  /*0670*/  FADD R28, R28, R5 ;  /* 0x000000051c1c7221 */ /* 0x008fe20000000000 */
[----:B------:R-:W-:Y:S01]  /*0680*/  FADD R29, R29, R6 ;  /* 0x000000061d1d7221 */ /* 0x000fe20000000000 */
[----:B------:R-:W-:Y:S01]  /*0690*/  FADD R30, R30, R7 ;  /* 0x000000071e1e7221 */ /* 0x000fe20000000000 */
[----:B------:R-:W-:Y:S01]  /*06a0*/  FADD R31, R31, R2 ;  /* 0x000000021f1f7221 */ /* 0x000fe20000000000 */
[----:B------:R-:W-:Y:S04]  /*06b0*/  STG.E.128 desc[UR4][R8.64], R32 ;  /* 0x0000002008007986 */ /* 0x000fe8000c101d04 */
[----:B------:R-:W-:Y:S01]  /*06c0*/  STG.E.128 desc[UR4][R8.64+0x800], R28 ;  /* 0x0008001c08007986 */ /* 0x000fe2000c101d04 */
[----:B------:R-:W-:Y:S05]  /*06d0*/  EXIT ;  /* 0x000000000000794d */ /* 0x000fea0003800000 */
.L_x_0:
[----:B------:R-:W-:-:S00]  /*06e0*/  BRA `(.L_x_0) ;  /* 0xfffffffc00fc7947 */ /* 0x000fc0000383ffff */
[----:B------:R-:W-:-:S00]  /*06f0*/  NOP ;  /* 0x0000000000007918 */ /* 0x000fc00000000000 */
        /* <DEDUP_REMOVED lines=8> */
.L_x_1:


//--------------------- .nv.global.init           --------------------------
	.section	.nv.global.init,"aw",@progbits
.nv.global.init:
	.type		_$_str,@object
	.size		_$_str,(_$_str_$_2 - _$_str)
_$_str:
        /*0000*/ 	.byte	0x5f, 0x5f, 0x43, 0x55, 0x44, 0x41, 0x5f, 0x46, 0x54, 0x5a, 0x00
	.type		_$_str_$_2,@object
	.size		_$_str_$_2,(.L_1 - _$_str_$_2)
_$_str_$_2:
        /*000b*/ 	.byte	0x5f, 0x5f, 0x43, 0x55, 0x44, 0x41, 0x5f, 0x50, 0x52, 0x45, 0x43, 0x5f, 0x53, 0x51, 0x52, 0x54
        /*001b*/ 	.byte	0x00
.L_1:


//--------------------- .nv.constant0.triton_poi_fused__native_batch_norm_legit_no_training_add_10 --------------------------
	.section	.nv.constant0.triton_poi_fused__native_batch_norm_legit_no_training_add_10,"a",@progbits
	.sectionflags	@""
	.align	4
.nv.constant0.triton_poi_fused__native_batch_norm_legit_no_training_add_10:
	.zero		588
